//
// Generated by NVIDIA NVVM Compiler
//
// Compiler Build ID: CL-36424714
// Cuda compilation tools, release 13.0, V13.0.88
// Based on NVVM 20.0.0
//

.version 9.0
.target sm_100
.address_size 64

	// .globl	_Z17printEvenThreadIdv
.extern .func  (.param .b32 func_retval0) vprintf
(
	.param .b64 vprintf_param_0,
	.param .b64 vprintf_param_1
)
;
.global .align 1 .b8 $str[14] = {84, 104, 114, 101, 97, 100, 32, 73, 68, 32, 37, 100, 10};

.visible .entry _Z17printEvenThreadIdv()
{
	.local .align 8 .b8 	__local_depot0[8];
	.reg .b64 	%SP;
	.reg .b64 	%SPL;
	.reg .pred 	%p<2>;
	.reg .b32 	%r<8>;
	.reg .b64 	%rd<5>;

	mov.u64 	%SPL, __local_depot0;
	cvta.local.u64 	%SP, %SPL;
	mov.u32 	%r2, %tid.x;
	mov.u32 	%r3, %ctaid.x;
	mov.u32 	%r4, %ntid.x;
	mad.lo.s32 	%r1, %r3, %r4, %r2;
	and.b32  	%r5, %r1, 1;
	setp.eq.b32 	%p1, %r5, 1;
	@%p1 bra 	$L__BB0_2;
	add.u64 	%rd1, %SP, 0;
	add.u64 	%rd2, %SPL, 0;
	st.local.u32 	[%rd2], %r1;
	mov.u64 	%rd3, $str;
	cvta.global.u64 	%rd4, %rd3;
	{ // callseq 0, 0
	.param .b64 param0;
	st.param.b64 	[param0], %rd4;
	.param .b64 param1;
	st.param.b64 	[param1], %rd1;
	.param .b32 retval0;
	call.uni (retval0), 
	vprintf, 
	(
	param0, 
	param1
	);
	ld.param.b32 	%r6, [retval0];
	} // callseq 0
$L__BB0_2:
	ret;

}


// ===== COMPILED SASS (sm_100) =====

	.target	sm_100

	.elftype	@"ET_EXEC"


//--------------------- .note.nv.tkinfo           --------------------------
	.section	.note.nv.tkinfo,"",@"SHT_NOTE"
	.sectionflags	@"SHF_NOTE_NV_TKINFO"
	.tkinfo
        /*0018*/ 	.word	0x00000002
        /*0030*/ 	.string	""
        /*0030*/ 	.string	"ptxas"
        /*0030*/ 	.string	"Cuda compilation tools, release 13.0, V13.0.88"
        /*0030*/ 	.string	"Build cuda_13.0.r13.0/compiler.36424714_0"
        /*0030*/ 	.string	"-arch sm_100 -m 64 "



//--------------------- .note.nv.cuinfo           --------------------------
	.section	.note.nv.cuinfo,"",@"SHT_NOTE"
	.sectionflags	@"SHF_NOTE_NV_CUINFO"
        /*0018*/ 	.short	0x0002
        /*001a*/ 	.short	0x0064
        /*001c*/ 	.short	0x0082
	.zero		2


//--------------------- .nv.info                  --------------------------
	.section	.nv.info,"",@"SHT_CUDA_INFO"
	.align	4


	//----- nvinfo : EIATTR_REGCOUNT
	.align		4
        /*0000*/ 	.byte	0x04, 0x2f
        /*0002*/ 	.short	(.L_2 - .L_1)
	.align		4
.L_1:
        /*0004*/ 	.word	index@(_Z17printEvenThreadIdv)
        /*0008*/ 	.word	0x00000018


	//----- nvinfo : EIATTR_FRAME_SIZE
	.align		4
.L_2:
        /*000c*/ 	.byte	0x04, 0x11
        /*000e*/ 	.short	(.L_4 - .L_3)
	.align		4
.L_3:
        /*0010*/ 	.word	index@(_Z17printEvenThreadIdv)
        /*0014*/ 	.word	0x00000008


	//----- nvinfo : EIATTR_MIN_STACK_SIZE
	.align		4
.L_4:
        /*0018*/ 	.byte	0x04, 0x12
        /*001a*/ 	.short	(.L_6 - .L_5)
	.align		4
.L_5:
        /*001c*/ 	.word	index@(_Z17printEvenThreadIdv)
        /*0020*/ 	.word	0x00000008
.L_6:


//--------------------- .nv.compat                --------------------------
	.section	.nv.compat,"",@"SHT_CUDA_COMPAT_INFO"
	.align	4
        /*0000*/ 	.byte	0x02, 0x09, 0x00, 0x00, 0x02, 0x02, 0x01, 0x00, 0x02, 0x05, 0x05, 0x00, 0x03, 0x07, 0x01, 0x01
        /*0010*/ 	.byte	0x02, 0x03, 0x00, 0x00, 0x02, 0x06, 0x01, 0x00, 0x04, 0x0b, 0x08, 0x00, 0x09, 0x00, 0x00, 0x00
        /*0020*/ 	.byte	0x00, 0x00, 0x00, 0x00


//--------------------- .nv.info._Z17printEvenThreadIdv --------------------------
	.section	.nv.info._Z17printEvenThreadIdv,"",@"SHT_CUDA_INFO"
	.sectionflags	@""
	.align	4


	//----- nvinfo : EIATTR_CUDA_API_VERSION
	.align		4
        /*0000*/ 	.byte	0x04, 0x37
        /*0002*/ 	.short	(.L_8 - .L_7)
.L_7:
        /*0004*/ 	.word	0x00000082


	//----- nvinfo : EIATTR_SPARSE_MMA_MASK
	.align		4
.L_8:
        /*0008*/ 	.byte	0x03, 0x50
        /*000a*/ 	.short	0x0000


	//----- nvinfo : EIATTR_MAXREG_COUNT
	.align		4
        /*000c*/ 	.byte	0x03, 0x1b
        /*000e*/ 	.short	0x00ff


	//----- nvinfo : EIATTR_EXTERNS
	.align		4
        /*0010*/ 	.byte	0x04, 0x0f
        /*0012*/ 	.short	(.L_10 - .L_9)


	//   ....[0]....
	.align		4
.L_9:
        /*0014*/ 	.word	index@(vprintf)


	//----- nvinfo : EIATTR_MERCURY_ISA_VERSION
	.align		4
.L_10:
        /*0018*/ 	.byte	0x03, 0x5f
        /*001a*/ 	.short	0x0101


	//----- nvinfo : EIATTR_VRC_CTA_INIT_COUNT
	.align		4
        /*001c*/ 	.byte	0x02, 0x4a
	.zero		1
	.zero		1


	//----- nvinfo : EIATTR_SYSCALL_OFFSETS
	.align		4
        /*0020*/ 	.byte	0x04, 0x46
        /*0022*/ 	.short	(.L_12 - .L_11)


	//   ....[0]....
.L_11:
        /*0024*/ 	.word	0x00000140


	//----- nvinfo : EIATTR_EXIT_INSTR_OFFSETS
	.align		4
.L_12:
        /*0028*/ 	.byte	0x04, 0x1c
        /*002a*/ 	.short	(.L_14 - .L_13)


	//   ....[0]....
.L_13:
        /*002c*/ 	.word	0x000000c0


	//   ....[1]....
        /*0030*/ 	.word	0x00000150


	//----- nvinfo : EIATTR_CRS_STACK_SIZE
	.align		4
.L_14:
        /*0034*/ 	.byte	0x04, 0x1e
        /*0036*/ 	.short	(.L_16 - .L_15)
.L_15:
        /*0038*/ 	.word	0x00000000


	//----- nvinfo : EIATTR_SW_WAR
	.align		4
.L_16:
        /*003c*/ 	.byte	0x04, 0x36
        /*003e*/ 	.short	(.L_18 - .L_17)
.L_17:
        /*0040*/ 	.word	0x00000008
.L_18:


//--------------------- .nv.callgraph             --------------------------
	.section	.nv.callgraph,"",@"SHT_CUDA_CALLGRAPH"
	.align	4
	.sectionentsize	8
	.align		4
        /*0000*/ 	.word	0x00000000
	.align		4
        /*0004*/ 	.word	0xffffffff
	.align		4
        /*0008*/ 	.word	index@(_Z17printEvenThreadIdv)
	.align		4
        /*000c*/ 	.word	index@(vprintf)
	.align		4
        /*0010*/ 	.word	0x00000000
	.align		4
        /*0014*/ 	.word	0xfffffffe
	.align		4
        /*0018*/ 	.word	0x00000000
	.align		4
        /*001c*/ 	.word	0xfffffffd
	.align		4
        /*0020*/ 	.word	0x00000000
	.align		4
        /*0024*/ 	.word	0xfffffffc


//--------------------- .nv.constant4             --------------------------
	.section	.nv.constant4,"a",@progbits
	.align	8
	.align		8
.nv.constant4:
        /*0000*/ 	.dword	vprintf
	.align		8
        /*0008*/ 	.dword	$str


//--------------------- .text._Z17printEvenThreadIdv --------------------------
	.section	.text._Z17printEvenThreadIdv,"ax",@progbits
	.align	128
        .global         _Z17printEvenThreadIdv
        .type           _Z17printEvenThreadIdv,@function
        .size           _Z17printEvenThreadIdv,(.L_x_2 - _Z17printEvenThreadIdv)
        .other          _Z17printEvenThreadIdv,@"STO_CUDA_ENTRY STV_DEFAULT"
_Z17printEvenThreadIdv:
.text._Z17printEvenThreadIdv:
[----:B------:R-:W0:Y:S01]  /*0000*/  LDC R1, c[0x0][0x37c] ;  /* 0x0000df00ff017b82 */ /* 0x000e220000000800 */
[----:B------:R-:W1:Y:S01]  /*0010*/  S2R R0, SR_TID.X ;  /* 0x0000000000007919 */ /* 0x000e620000002100 */
[----:B------:R-:W2:Y:S06]  /*0020*/  LDCU UR5, c[0x0][0x2fc] ;  /* 0x00005f80ff0577ac */ /* 0x000eac0008000800 */
[----:B------:R-:W1:Y:S01]  /*0030*/  S2UR UR6, SR_CTAID.X ;  /* 0x00000000000679c3 */ /* 0x000e620000002500 */
[----:B0-----:R-:W-:Y:S01]  /*0040*/  VIADD R1, R1, 0xfffffff8 ;  /* 0xfffffff801017836 */ /* 0x001fe20000000000 */
[----:B------:R-:W0:Y:S06]  /*0050*/  LDCU UR4, c[0x0][0x2f8] ;  /* 0x00005f00ff0477ac */ /* 0x000e2c0008000800 */
[----:B------:R-:W1:Y:S01]  /*0060*/  LDC R3, c[0x0][0x360] ;  /* 0x0000d800ff037b82 */ /* 0x000e620000000800 */
[----:B0-----:R-:W-:-:S05]  /*0070*/  IADD3 R6, P1, PT, R1, UR4, RZ ;  /* 0x0000000401067c10 */ /* 0x001fca000ff3e0ff */
[----:B--2---:R-:W-:Y:S02]  /*0080*/  IMAD.X R7, RZ, RZ, UR5, P1 ;  /* 0x00000005ff077e24 */ /* 0x004fe400088e06ff */
[----:B-1----:R-:W-:-:S05]  /*0090*/  IMAD R0, R3, UR6, R0 ;  /* 0x0000000603007c24 */ /* 0x002fca000f8e0200 */
[----:B------:R-:W-:-:S04]  /*00a0*/  LOP3.LUT R2, R0, 0x1, RZ, 0xc0, !PT ;  /* 0x0000000100027812 */ /* 0x000fc800078ec0ff */
[----:B------:R-:W-:-:S13]  /*00b0*/  ISETP.NE.U32.AND P0, PT, R2, 0x1, PT ;  /* 0x000000010200780c */ /* 0x000fda0003f05070 */
[----:B------:R-:W-:Y:S05]  /*00c0*/  @!P0 EXIT ;  /* 0x000000000000894d */ /* 0x000fea0003800000 */
[----:B------:R-:W-:Y:S01]  /*00d0*/  MOV R2, 0x0 ;  /* 0x0000000000027802 */ /* 0x000fe20000000f00 */
[----:B------:R0:W-:Y:S01]  /*00e0*/  STL [R1], R0 ;  /* 0x0000000001007387 */ /* 0x0001e20000100800 */
[----:B------:R-:W1:Y:S04]  /*00f0*/  LDCU.64 UR4, c[0x4][0x8] ;  /* 0x01000100ff0477ac */ /* 0x000e680008000a00 */
[----:B------:R-:W2:Y:S01]  /*0100*/  LDC.64 R2, c[0x4][R2] ;  /* 0x0100000002027b82 */ /* 0x000ea20000000a00 */
[----:B-1----:R-:W-:Y:S02]  /*0110*/  IMAD.U32 R4, RZ, RZ, UR4 ;  /* 0x00000004ff047e24 */ /* 0x002fe4000f8e00ff */
[----:B0-----:R-:W-:-:S07]  /*0120*/  IMAD.U32 R5, RZ, RZ, UR5 ;  /* 0x00000005ff057e24 */ /* 0x001fce000f8e00ff */
[----:B------:R-:W-:-:S07]  /*0130*/  LEPC R20, `(.L_x_0) ;  /* 0x000000001014794e */ /* 0x000fce0000000000 */
[----:B--2---:R-:W-:Y:S05]  /*0140*/  CALL.ABS.NOINC R2 ;  /* 0x0000000002007343 */ /* 0x004fea0003c00000 */
.L_x_0:
[----:B------:R-:W-:Y:S05]  /*0150*/  EXIT ;  /* 0x000000000000794d */ /* 0x000fea0003800000 */
.L_x_1:
[----:B------:R-:W-:-:S00]  /*0160*/  BRA `(.L_x_1) ;  /* 0xfffffffc00fc7947 */ /* 0x000fc0000383ffff */
[----:B------:R-:W-:-:S00]  /*0170*/  NOP ;  /* 0x0000000000007918 */ /* 0x000fc00000000000 */
        /* <DEDUP_REMOVED lines=8> */
.L_x_2:


//--------------------- .nv.global.init           --------------------------
	.section	.nv.global.init,"aw",@progbits
.nv.global.init:
	.type		$str,@object
	.size		$str,(.L_0 - $str)
$str:
        /*0000*/ 	.byte	0x54, 0x68, 0x72, 0x65, 0x61, 0x64, 0x20, 0x49, 0x44, 0x20, 0x25, 0x64, 0x0a, 0x00
.L_0:


//--------------------- .nv.shared.reserved.0     --------------------------
	.section	.nv.shared.reserved.0,"aw",@nobits
	.weak		__nv_reservedSMEM_offset_0_alias
	.size		__nv_reservedSMEM_offset_0_alias, 0, 64
	.other		__nv_reservedSMEM_offset_0_alias,@"STO_CUDA_RESERVED_SHARED STV_DEFAULT"
__nv_reservedSMEM_offset_0_alias:
	.zero		0
	.zero		64


//--------------------- .nv.constant0._Z17printEvenThreadIdv --------------------------
	.section	.nv.constant0._Z17printEvenThreadIdv,"a",@progbits
	.sectionflags	@""
	.align	4
.nv.constant0._Z17printEvenThreadIdv:
	.zero		896


//--------------------- SYMBOLS --------------------------

	.type		.nv.reservedSmem.offset0,@object
	.size		.nv.reservedSmem.offset0,0x4
	.type		vprintf,@function
